//
// Generated by NVIDIA NVVM Compiler
//
// Compiler Build ID: CL-36424714
// Cuda compilation tools, release 13.0, V13.0.88
// Based on NVVM 20.0.0
//

.version 9.0
.target sm_100
.address_size 64

	// .globl	_Z19computeForcesKerneliPK7double3PS_

.visible .entry _Z19computeForcesKerneliPK7double3PS_(
	.param .u32 _Z19computeForcesKerneliPK7double3PS__param_0,
	.param .u64 .ptr .align 1 _Z19computeForcesKerneliPK7double3PS__param_1,
	.param .u64 .ptr .align 1 _Z19computeForcesKerneliPK7double3PS__param_2
)
{
	.reg .pred 	%p<9>;
	.reg .b32 	%r<20>;
	.reg .b64 	%rd<18>;
	.reg .b64 	%fd<185>;

	ld.param.u32 	%r10, [_Z19computeForcesKerneliPK7double3PS__param_0];
	ld.param.u64 	%rd6, [_Z19computeForcesKerneliPK7double3PS__param_1];
	cvta.to.global.u64 	%rd1, %rd6;
	mov.u32 	%r11, %ctaid.x;
	mov.u32 	%r12, %ntid.x;
	mov.u32 	%r13, %tid.x;
	mad.lo.s32 	%r1, %r11, %r12, %r13;
	setp.ge.s32 	%p1, %r1, %r10;
	@%p1 bra 	$L__BB0_11;
	setp.lt.s32 	%p2, %r10, 1;
	mov.f64 	%fd182, 0d0000000000000000;
	mov.f64 	%fd183, %fd182;
	mov.f64 	%fd184, %fd182;
	@%p2 bra 	$L__BB0_10;
	mul.wide.s32 	%rd7, %r1, 24;
	add.s64 	%rd8, %rd1, %rd7;
	ld.global.f64 	%fd1, [%rd8];
	ld.global.f64 	%fd2, [%rd8+8];
	ld.global.f64 	%fd3, [%rd8+16];
	and.b32  	%r2, %r10, 3;
	setp.lt.u32 	%p3, %r10, 4;
	mov.f64 	%fd184, 0d0000000000000000;
	mov.b32 	%r19, 0;
	mov.f64 	%fd183, %fd184;
	mov.f64 	%fd182, %fd184;
	@%p3 bra 	$L__BB0_5;
	and.b32  	%r19, %r10, 2147483644;
	neg.s32 	%r17, %r19;
	add.s64 	%rd17, %rd1, 48;
	mov.f64 	%fd184, 0d0000000000000000;
$L__BB0_4:
	.pragma "nounroll";
	ld.global.f64 	%fd35, [%rd17+-48];
	sub.f64 	%fd36, %fd35, %fd1;
	ld.global.f64 	%fd37, [%rd17+-40];
	sub.f64 	%fd38, %fd37, %fd2;
	ld.global.f64 	%fd39, [%rd17+-32];
	sub.f64 	%fd40, %fd39, %fd3;
	fma.rn.f64 	%fd41, %fd36, %fd36, 0d20CA2FE76A3F9475;
	fma.rn.f64 	%fd42, %fd38, %fd38, %fd41;
	fma.rn.f64 	%fd43, %fd40, %fd40, %fd42;
	sqrt.rn.f64 	%fd44, %fd43;
	rcp.rn.f64 	%fd45, %fd44;
	mul.f64 	%fd46, %fd36, %fd45;
	mul.f64 	%fd47, %fd45, %fd46;
	fma.rn.f64 	%fd48, %fd45, %fd47, %fd182;
	mul.f64 	%fd49, %fd38, %fd45;
	mul.f64 	%fd50, %fd45, %fd49;
	fma.rn.f64 	%fd51, %fd45, %fd50, %fd183;
	mul.f64 	%fd52, %fd40, %fd45;
	mul.f64 	%fd53, %fd45, %fd52;
	fma.rn.f64 	%fd54, %fd45, %fd53, %fd184;
	ld.global.f64 	%fd55, [%rd17+-24];
	sub.f64 	%fd56, %fd55, %fd1;
	ld.global.f64 	%fd57, [%rd17+-16];
	sub.f64 	%fd58, %fd57, %fd2;
	ld.global.f64 	%fd59, [%rd17+-8];
	sub.f64 	%fd60, %fd59, %fd3;
	fma.rn.f64 	%fd61, %fd56, %fd56, 0d20CA2FE76A3F9475;
	fma.rn.f64 	%fd62, %fd58, %fd58, %fd61;
	fma.rn.f64 	%fd63, %fd60, %fd60, %fd62;
	sqrt.rn.f64 	%fd64, %fd63;
	rcp.rn.f64 	%fd65, %fd64;
	mul.f64 	%fd66, %fd56, %fd65;
	mul.f64 	%fd67, %fd65, %fd66;
	fma.rn.f64 	%fd68, %fd65, %fd67, %fd48;
	mul.f64 	%fd69, %fd58, %fd65;
	mul.f64 	%fd70, %fd65, %fd69;
	fma.rn.f64 	%fd71, %fd65, %fd70, %fd51;
	mul.f64 	%fd72, %fd60, %fd65;
	mul.f64 	%fd73, %fd65, %fd72;
	fma.rn.f64 	%fd74, %fd65, %fd73, %fd54;
	ld.global.f64 	%fd75, [%rd17];
	sub.f64 	%fd76, %fd75, %fd1;
	ld.global.f64 	%fd77, [%rd17+8];
	sub.f64 	%fd78, %fd77, %fd2;
	ld.global.f64 	%fd79, [%rd17+16];
	sub.f64 	%fd80, %fd79, %fd3;
	fma.rn.f64 	%fd81, %fd76, %fd76, 0d20CA2FE76A3F9475;
	fma.rn.f64 	%fd82, %fd78, %fd78, %fd81;
	fma.rn.f64 	%fd83, %fd80, %fd80, %fd82;
	sqrt.rn.f64 	%fd84, %fd83;
	rcp.rn.f64 	%fd85, %fd84;
	mul.f64 	%fd86, %fd76, %fd85;
	mul.f64 	%fd87, %fd85, %fd86;
	fma.rn.f64 	%fd88, %fd85, %fd87, %fd68;
	mul.f64 	%fd89, %fd78, %fd85;
	mul.f64 	%fd90, %fd85, %fd89;
	fma.rn.f64 	%fd91, %fd85, %fd90, %fd71;
	mul.f64 	%fd92, %fd80, %fd85;
	mul.f64 	%fd93, %fd85, %fd92;
	fma.rn.f64 	%fd94, %fd85, %fd93, %fd74;
	ld.global.f64 	%fd95, [%rd17+24];
	sub.f64 	%fd96, %fd95, %fd1;
	ld.global.f64 	%fd97, [%rd17+32];
	sub.f64 	%fd98, %fd97, %fd2;
	ld.global.f64 	%fd99, [%rd17+40];
	sub.f64 	%fd100, %fd99, %fd3;
	fma.rn.f64 	%fd101, %fd96, %fd96, 0d20CA2FE76A3F9475;
	fma.rn.f64 	%fd102, %fd98, %fd98, %fd101;
	fma.rn.f64 	%fd103, %fd100, %fd100, %fd102;
	sqrt.rn.f64 	%fd104, %fd103;
	rcp.rn.f64 	%fd105, %fd104;
	mul.f64 	%fd106, %fd96, %fd105;
	mul.f64 	%fd107, %fd105, %fd106;
	fma.rn.f64 	%fd182, %fd105, %fd107, %fd88;
	mul.f64 	%fd108, %fd98, %fd105;
	mul.f64 	%fd109, %fd105, %fd108;
	fma.rn.f64 	%fd183, %fd105, %fd109, %fd91;
	mul.f64 	%fd110, %fd100, %fd105;
	mul.f64 	%fd111, %fd105, %fd110;
	fma.rn.f64 	%fd184, %fd105, %fd111, %fd94;
	add.s32 	%r17, %r17, 4;
	add.s64 	%rd17, %rd17, 96;
	setp.ne.s32 	%p4, %r17, 0;
	@%p4 bra 	$L__BB0_4;
$L__BB0_5:
	setp.eq.s32 	%p5, %r2, 0;
	@%p5 bra 	$L__BB0_10;
	setp.eq.s32 	%p6, %r2, 1;
	@%p6 bra 	$L__BB0_8;
	mul.wide.u32 	%rd9, %r19, 24;
	add.s64 	%rd10, %rd1, %rd9;
	ld.global.f64 	%fd113, [%rd10];
	sub.f64 	%fd114, %fd113, %fd1;
	ld.global.f64 	%fd115, [%rd10+8];
	sub.f64 	%fd116, %fd115, %fd2;
	ld.global.f64 	%fd117, [%rd10+16];
	sub.f64 	%fd118, %fd117, %fd3;
	fma.rn.f64 	%fd119, %fd114, %fd114, 0d20CA2FE76A3F9475;
	fma.rn.f64 	%fd120, %fd116, %fd116, %fd119;
	fma.rn.f64 	%fd121, %fd118, %fd118, %fd120;
	sqrt.rn.f64 	%fd122, %fd121;
	rcp.rn.f64 	%fd123, %fd122;
	mul.f64 	%fd124, %fd114, %fd123;
	mul.f64 	%fd125, %fd123, %fd124;
	fma.rn.f64 	%fd126, %fd123, %fd125, %fd182;
	mul.f64 	%fd127, %fd116, %fd123;
	mul.f64 	%fd128, %fd123, %fd127;
	fma.rn.f64 	%fd129, %fd123, %fd128, %fd183;
	mul.f64 	%fd130, %fd118, %fd123;
	mul.f64 	%fd131, %fd123, %fd130;
	fma.rn.f64 	%fd132, %fd123, %fd131, %fd184;
	ld.global.f64 	%fd133, [%rd10+24];
	sub.f64 	%fd134, %fd133, %fd1;
	ld.global.f64 	%fd135, [%rd10+32];
	sub.f64 	%fd136, %fd135, %fd2;
	ld.global.f64 	%fd137, [%rd10+40];
	sub.f64 	%fd138, %fd137, %fd3;
	fma.rn.f64 	%fd139, %fd134, %fd134, 0d20CA2FE76A3F9475;
	fma.rn.f64 	%fd140, %fd136, %fd136, %fd139;
	fma.rn.f64 	%fd141, %fd138, %fd138, %fd140;
	sqrt.rn.f64 	%fd142, %fd141;
	rcp.rn.f64 	%fd143, %fd142;
	mul.f64 	%fd144, %fd134, %fd143;
	mul.f64 	%fd145, %fd143, %fd144;
	fma.rn.f64 	%fd182, %fd143, %fd145, %fd126;
	mul.f64 	%fd146, %fd136, %fd143;
	mul.f64 	%fd147, %fd143, %fd146;
	fma.rn.f64 	%fd183, %fd143, %fd147, %fd129;
	mul.f64 	%fd148, %fd138, %fd143;
	mul.f64 	%fd149, %fd143, %fd148;
	fma.rn.f64 	%fd184, %fd143, %fd149, %fd132;
	add.s32 	%r19, %r19, 2;
$L__BB0_8:
	and.b32  	%r16, %r10, 1;
	setp.eq.b32 	%p7, %r16, 1;
	not.pred 	%p8, %p7;
	@%p8 bra 	$L__BB0_10;
	mul.wide.u32 	%rd11, %r19, 24;
	add.s64 	%rd12, %rd1, %rd11;
	ld.global.f64 	%fd150, [%rd12];
	sub.f64 	%fd151, %fd150, %fd1;
	ld.global.f64 	%fd152, [%rd12+8];
	sub.f64 	%fd153, %fd152, %fd2;
	ld.global.f64 	%fd154, [%rd12+16];
	sub.f64 	%fd155, %fd154, %fd3;
	fma.rn.f64 	%fd156, %fd151, %fd151, 0d20CA2FE76A3F9475;
	fma.rn.f64 	%fd157, %fd153, %fd153, %fd156;
	fma.rn.f64 	%fd158, %fd155, %fd155, %fd157;
	sqrt.rn.f64 	%fd159, %fd158;
	rcp.rn.f64 	%fd160, %fd159;
	mul.f64 	%fd161, %fd151, %fd160;
	mul.f64 	%fd162, %fd160, %fd161;
	fma.rn.f64 	%fd182, %fd160, %fd162, %fd182;
	mul.f64 	%fd163, %fd153, %fd160;
	mul.f64 	%fd164, %fd160, %fd163;
	fma.rn.f64 	%fd183, %fd160, %fd164, %fd183;
	mul.f64 	%fd165, %fd155, %fd160;
	mul.f64 	%fd166, %fd160, %fd165;
	fma.rn.f64 	%fd184, %fd160, %fd166, %fd184;
$L__BB0_10:
	ld.param.u64 	%rd16, [_Z19computeForcesKerneliPK7double3PS__param_2];
	cvta.to.global.u64 	%rd13, %rd16;
	mul.wide.s32 	%rd14, %r1, 24;
	add.s64 	%rd15, %rd13, %rd14;
	st.global.f64 	[%rd15], %fd182;
	st.global.f64 	[%rd15+8], %fd183;
	st.global.f64 	[%rd15+16], %fd184;
$L__BB0_11:
	ret;

}


// ===== COMPILED SASS (sm_100) =====

	.target	sm_100

	.elftype	@"ET_EXEC"


//--------------------- .note.nv.tkinfo           --------------------------
	.section	.note.nv.tkinfo,"",@"SHT_NOTE"
	.sectionflags	@"SHF_NOTE_NV_TKINFO"
	.tkinfo
        /*0018*/ 	.word	0x00000002
        /*0030*/ 	.string	""
        /*0030*/ 	.string	"ptxas"
        /*0030*/ 	.string	"Cuda compilation tools, release 13.0, V13.0.88"
        /*0030*/ 	.string	"Build cuda_13.0.r13.0/compiler.36424714_0"
        /*0030*/ 	.string	"-arch sm_100 -m 64 "



//--------------------- .note.nv.cuinfo           --------------------------
	.section	.note.nv.cuinfo,"",@"SHT_NOTE"
	.sectionflags	@"SHF_NOTE_NV_CUINFO"
        /*0018*/ 	.short	0x0002
        /*001a*/ 	.short	0x0064
        /*001c*/ 	.short	0x0082
	.zero		2


//--------------------- .nv.info                  --------------------------
	.section	.nv.info,"",@"SHT_CUDA_INFO"
	.align	4


	//----- nvinfo : EIATTR_REGCOUNT
	.align		4
        /*0000*/ 	.byte	0x04, 0x2f
        /*0002*/ 	.short	(.L_1 - .L_0)
	.align		4
.L_0:
        /*0004*/ 	.word	index@(_Z19computeForcesKerneliPK7double3PS_)
        /*0008*/ 	.word	0x0000002a


	//----- nvinfo : EIATTR_FRAME_SIZE
	.align		4
.L_1:
        /*000c*/ 	.byte	0x04, 0x11
        /*000e*/ 	.short	(.L_3 - .L_2)
	.align		4
.L_2:
        /*0010*/ 	.word	index@($__internal_1_$__cuda_sm20_dsqrt_rn_f64_mediumpath_v1)
        /*0014*/ 	.word	0x00000000


	//----- nvinfo : EIATTR_FRAME_SIZE
	.align		4
.L_3:
        /*0018*/ 	.byte	0x04, 0x11
        /*001a*/ 	.short	(.L_5 - .L_4)
	.align		4
.L_4:
        /*001c*/ 	.word	index@($__internal_0_$__cuda_sm20_dblrcp_rn_slowpath_v3)
        /*0020*/ 	.word	0x00000000


	//----- nvinfo : EIATTR_FRAME_SIZE
	.align		4
.L_5:
        /*0024*/ 	.byte	0x04, 0x11
        /*0026*/ 	.short	(.L_7 - .L_6)
	.align		4
.L_6:
        /*0028*/ 	.word	index@(_Z19computeForcesKerneliPK7double3PS_)
        /*002c*/ 	.word	0x00000000


	//----- nvinfo : EIATTR_MIN_STACK_SIZE
	.align		4
.L_7:
        /*0030*/ 	.byte	0x04, 0x12
        /*0032*/ 	.short	(.L_9 - .L_8)
	.align		4
.L_8:
        /*0034*/ 	.word	index@(_Z19computeForcesKerneliPK7double3PS_)
        /*0038*/ 	.word	0x00000000
.L_9:


//--------------------- .nv.compat                --------------------------
	.section	.nv.compat,"",@"SHT_CUDA_COMPAT_INFO"
	.align	4
        /*0000*/ 	.byte	0x02, 0x09, 0x00, 0x00, 0x02, 0x02, 0x01, 0x00, 0x02, 0x05, 0x05, 0x00, 0x03, 0x07, 0x01, 0x01
        /*0010*/ 	.byte	0x02, 0x03, 0x00, 0x00, 0x02, 0x06, 0x01, 0x00, 0x04, 0x0b, 0x08, 0x00, 0x01, 0x00, 0x00, 0x00
        /*0020*/ 	.byte	0x00, 0x00, 0x00, 0x00


//--------------------- .nv.info._Z19computeForcesKerneliPK7double3PS_ --------------------------
	.section	.nv.info._Z19computeForcesKerneliPK7double3PS_,"",@"SHT_CUDA_INFO"
	.sectionflags	@""
	.align	4


	//----- nvinfo : EIATTR_CUDA_API_VERSION
	.align		4
        /*0000*/ 	.byte	0x04, 0x37
        /*0002*/ 	.short	(.L_11 - .L_10)
.L_10:
        /*0004*/ 	.word	0x00000082


	//----- nvinfo : EIATTR_KPARAM_INFO
	.align		4
.L_11:
        /*0008*/ 	.byte	0x04, 0x17
        /*000a*/ 	.short	(.L_13 - .L_12)
.L_12:
        /*000c*/ 	.word	0x00000000
        /*0010*/ 	.short	0x0002
        /*0012*/ 	.short	0x0010
        /*0014*/ 	.byte	0x00, 0xf5, 0x21, 0x00


	//----- nvinfo : EIATTR_KPARAM_INFO
	.align		4
.L_13:
        /*0018*/ 	.byte	0x04, 0x17
        /*001a*/ 	.short	(.L_15 - .L_14)
.L_14:
        /*001c*/ 	.word	0x00000000
        /*0020*/ 	.short	0x0001
        /*0022*/ 	.short	0x0008
        /*0024*/ 	.byte	0x00, 0xf5, 0x21, 0x00


	//----- nvinfo : EIATTR_KPARAM_INFO
	.align		4
.L_15:
        /*0028*/ 	.byte	0x04, 0x17
        /*002a*/ 	.short	(.L_17 - .L_16)
.L_16:
        /*002c*/ 	.word	0x00000000
        /*0030*/ 	.short	0x0000
        /*0032*/ 	.short	0x0000
        /*0034*/ 	.byte	0x00, 0xf0, 0x11, 0x00


	//----- nvinfo : EIATTR_SPARSE_MMA_MASK
	.align		4
.L_17:
        /*0038*/ 	.byte	0x03, 0x50
        /*003a*/ 	.short	0x0000


	//----- nvinfo : EIATTR_MAXREG_COUNT
	.align		4
        /*003c*/ 	.byte	0x03, 0x1b
        /*003e*/ 	.short	0x00ff


	//----- nvinfo : EIATTR_MERCURY_ISA_VERSION
	.align		4
        /*0040*/ 	.byte	0x03, 0x5f
        /*0042*/ 	.short	0x0101


	//----- nvinfo : EIATTR_VRC_CTA_INIT_COUNT
	.align		4
        /*0044*/ 	.byte	0x02, 0x4a
	.zero		1
	.zero		1


	//----- nvinfo : EIATTR_EXIT_INSTR_OFFSETS
	.align		4
        /*0048*/ 	.byte	0x04, 0x1c
        /*004a*/ 	.short	(.L_19 - .L_18)


	//   ....[0]....
.L_18:
        /*004c*/ 	.word	0x00000070


	//   ....[1]....
        /*0050*/ 	.word	0x00001df0


	//----- nvinfo : EIATTR_CRS_STACK_SIZE
	.align		4
.L_19:
        /*0054*/ 	.byte	0x04, 0x1e
        /*0056*/ 	.short	(.L_21 - .L_20)
.L_20:
        /*0058*/ 	.word	0x00000000


	//----- nvinfo : EIATTR_CBANK_PARAM_SIZE
	.align		4
.L_21:
        /*005c*/ 	.byte	0x03, 0x19
        /*005e*/ 	.short	0x0018


	//----- nvinfo : EIATTR_PARAM_CBANK
	.align		4
        /*0060*/ 	.byte	0x04, 0x0a
        /*0062*/ 	.short	(.L_23 - .L_22)
	.align		4
.L_22:
        /*0064*/ 	.word	index@(.nv.constant0._Z19computeForcesKerneliPK7double3PS_)
        /*0068*/ 	.short	0x0380
        /*006a*/ 	.short	0x0018


	//----- nvinfo : EIATTR_SW_WAR
	.align		4
.L_23:
        /*006c*/ 	.byte	0x04, 0x36
        /*006e*/ 	.short	(.L_25 - .L_24)
.L_24:
        /*0070*/ 	.word	0x00000008
.L_25:


//--------------------- .nv.callgraph             --------------------------
	.section	.nv.callgraph,"",@"SHT_CUDA_CALLGRAPH"
	.align	4
	.sectionentsize	8
	.align		4
        /*0000*/ 	.word	0x00000000
	.align		4
        /*0004*/ 	.word	0xffffffff
	.align		4
        /*0008*/ 	.word	0x00000000
	.align		4
        /*000c*/ 	.word	0xfffffffe
	.align		4
        /*0010*/ 	.word	0x00000000
	.align		4
        /*0014*/ 	.word	0xfffffffd
	.align		4
        /*0018*/ 	.word	0x00000000
	.align		4
        /*001c*/ 	.word	0xfffffffc


//--------------------- .text._Z19computeForcesKerneliPK7double3PS_ --------------------------
	.section	.text._Z19computeForcesKerneliPK7double3PS_,"ax",@progbits
	.align	128
        .global         _Z19computeForcesKerneliPK7double3PS_
        .type           _Z19computeForcesKerneliPK7double3PS_,@function
        .size           _Z19computeForcesKerneliPK7double3PS_,(.L_x_42 - _Z19computeForcesKerneliPK7double3PS_)
        .other          _Z19computeForcesKerneliPK7double3PS_,@"STO_CUDA_ENTRY STV_DEFAULT"
_Z19computeForcesKerneliPK7double3PS_:
.text._Z19computeForcesKerneliPK7double3PS_:
[----:B------:R-:W-:Y:S01]  /*0000*/  LDC R1, c[0x0][0x37c] ;  /* 0x0000df00ff017b82 */ /* 0x000fe20000000800 */
[----:B------:R-:W0:Y:S07]  /*0010*/  S2R R3, SR_TID.X ;  /* 0x0000000000037919 */ /* 0x000e2e0000002100 */
[----:B------:R-:W0:Y:S01]  /*0020*/  S2UR UR4, SR_CTAID.X ;  /* 0x00000000000479c3 */ /* 0x000e220000002500 */
[----:B------:R-:W1:Y:S07]  /*0030*/  LDCU UR9, c[0x0][0x380] ;  /* 0x00007000ff0977ac */ /* 0x000e6e0008000800 */
[----:B------:R-:W0:Y:S02]  /*0040*/  LDC R0, c[0x0][0x360] ;  /* 0x0000d800ff007b82 */ /* 0x000e240000000800 */
[----:B0-----:R-:W-:-:S05]  /*0050*/  IMAD R0, R0, UR4, R3 ;  /* 0x0000000400007c24 */ /* 0x001fca000f8e0203 */
[----:B-1----:R-:W-:-:S13]  /*0060*/  ISETP.GE.AND P0, PT, R0, UR9, PT ;  /* 0x0000000900007c0c */ /* 0x002fda000bf06270 */
[----:B------:R-:W-:Y:S05]  /*0070*/  @P0 EXIT ;  /* 0x000000000000094d */ /* 0x000fea0003800000 */
[----:B------:R-:W-:Y:S01]  /*0080*/  UISETP.GE.AND UP0, UPT, UR9, 0x1, UPT ;  /* 0x000000010900788c */ /* 0x000fe2000bf06270 */
[----:B------:R-:W-:Y:S02]  /*0090*/  CS2R R30, SRZ ;  /* 0x00000000001e7805 */ /* 0x000fe4000001ff00 */
[----:B------:R-:W-:Y:S02]  /*00a0*/  CS2R R26, SRZ ;  /* 0x00000000001a7805 */ /* 0x000fe4000001ff00 */
[----:B------:R-:W-:Y:S01]  /*00b0*/  CS2R R24, SRZ ;  /* 0x0000000000187805 */ /* 0x000fe2000001ff00 */
[----:B------:R-:W0:Y:S03]  /*00c0*/  LDCU.64 UR10, c[0x0][0x358] ;  /* 0x00006b00ff0a77ac */ /* 0x000e260008000a00 */
[----:B------:R-:W-:Y:S05]  /*00d0*/  BRA.U !UP0, `(.L_x_0) ;  /* 0x0000001d08307547 */ /* 0x000fea000b800000 */
[----:B------:R-:W1:Y:S02]  /*00e0*/  LDC.64 R4, c[0x0][0x388] ;  /* 0x0000e200ff047b82 */ /* 0x000e640000000a00 */
[----:B-1----:R-:W-:-:S05]  /*00f0*/  IMAD.WIDE R4, R0, 0x18, R4 ;  /* 0x0000001800047825 */ /* 0x002fca00078e0204 */
[----:B0-----:R0:W5:Y:S04]  /*0100*/  LDG.E.64 R38, desc[UR10][R4.64] ;  /* 0x0000000a04267981 */ /* 0x001168000c1e1b00 */
[----:B------:R0:W5:Y:S04]  /*0110*/  LDG.E.64 R12, desc[UR10][R4.64+0x8] ;  /* 0x0000080a040c7981 */ /* 0x000168000c1e1b00 */
[----:B------:R0:W5:Y:S01]  /*0120*/  LDG.E.64 R10, desc[UR10][R4.64+0x10] ;  /* 0x0000100a040a7981 */ /* 0x000162000c1e1b00 */
[----:B------:R-:W-:Y:S01]  /*0130*/  UISETP.GE.U32.AND UP0, UPT, UR9, 0x4, UPT ;  /* 0x000000040900788c */ /* 0x000fe2000bf06070 */
[----:B------:R-:W-:Y:S01]  /*0140*/  IMAD.MOV.U32 R3, RZ, RZ, RZ ;  /* 0x000000ffff037224 */ /* 0x000fe200078e00ff */
[----:B------:R-:W-:-:S02]  /*0150*/  CS2R R24, SRZ ;  /* 0x0000000000187805 */ /* 0x000fc4000001ff00 */
[----:B------:R-:W-:Y:S02]  /*0160*/  CS2R R26, SRZ ;  /* 0x00000000001a7805 */ /* 0x000fe4000001ff00 */
[----:B------:R-:W-:Y:S01]  /*0170*/  CS2R R30, SRZ ;  /* 0x00000000001e7805 */ /* 0x000fe2000001ff00 */
[----:B------:R-:W-:Y:S02]  /*0180*/  ULOP3.LUT UR6, UR9, 0x3, URZ, 0xc0, !UPT ;  /* 0x0000000309067892 */ /* 0x000fe4000f8ec0ff */
[----:B0-----:R-:W-:Y:S10]  /*0190*/  BRA.U !UP0, `(.L_x_1) ;  /* 0x0000000d08f87547 */ /* 0x001ff4000b800000 */
[----:B------:R-:W0:Y:S01]  /*01a0*/  LDCU.64 UR4, c[0x0][0x388] ;  /* 0x00007100ff0477ac */ /* 0x000e220008000a00 */
[----:B------:R-:W-:Y:S01]  /*01b0*/  CS2R R24, SRZ ;  /* 0x0000000000187805 */ /* 0x000fe2000001ff00 */
[----:B------:R-:W-:-:S04]  /*01c0*/  ULOP3.LUT UR7, UR9, 0x7ffffffc, URZ, 0xc0, !UPT ;  /* 0x7ffffffc09077892 */ /* 0x000fc8000f8ec0ff */
[----:B------:R-:W-:Y:S02]  /*01d0*/  UIADD3 UR8, UPT, UPT, -UR7, URZ, URZ ;  /* 0x000000ff07087290 */ /* 0x000fe4000fffe1ff */
[----:B------:R-:W-:Y:S01]  /*01e0*/  IMAD.U32 R3, RZ, RZ, UR7 ;  /* 0x00000007ff037e24 */ /* 0x000fe2000f8e00ff */
[----:B0-----:R-:W-:-:S04]  /*01f0*/  UIADD3 UR4, UP0, UPT, UR4, 0x30, URZ ;  /* 0x0000003004047890 */ /* 0x001fc8000ff1e0ff */
[----:B------:R-:W-:Y:S02]  /*0200*/  UIADD3.X UR5, UPT, UPT, URZ, UR5, URZ, UP0, !UPT ;  /* 0x00000005ff057290 */ /* 0x000fe400087fe4ff */
[----:B------:R-:W-:-:S04]  /*0210*/  IMAD.U32 R8, RZ, RZ, UR4 ;  /* 0x00000004ff087e24 */ /* 0x000fc8000f8e00ff */
[----:B------:R-:W-:-:S07]  /*0220*/  MOV R9, UR5 ;  /* 0x0000000500097c02 */ /* 0x000fce0008000f00 */
.L_x_18:
[----:B------:R-:W2:Y:S04]  /*0230*/  LDG.E.64 R18, desc[UR10][R8.64+-0x30] ;  /* 0xffffd00a08127981 */ /* 0x000ea8000c1e1b00 */
[----:B------:R-:W3:Y:S04]  /*0240*/  LDG.E.64 R16, desc[UR10][R8.64+-0x28] ;  /* 0xffffd80a08107981 */ /* 0x000ee8000c1e1b00 */
[----:B------:R-:W4:Y:S01]  /*0250*/  LDG.E.64 R14, desc[UR10][R8.64+-0x20] ;  /* 0xffffe00a080e7981 */ /* 0x000f22000c1e1b00 */
[----:B------:R-:W-:Y:S01]  /*0260*/  UMOV UR4, 0x6a3f9475 ;  /* 0x6a3f947500047882 */ /* 0x000fe20000000000 */
[----:B------:R-:W-:Y:S01]  /*0270*/  UMOV UR5, 0x20ca2fe7 ;  /* 0x20ca2fe700057882 */ /* 0x000fe20000000000 */
[----:B------:R-:W-:Y:S01]  /*0280*/  IMAD.MOV.U32 R22, RZ, RZ, 0x0 ;  /* 0x00000000ff167424 */ /* 0x000fe200078e00ff */
[----:B------:R-:W-:Y:S01]  /*0290*/  BSSY.RECONVERGENT B0, `(.L_x_2) ;  /* 0x000001b000007945 */ /* 0x000fe20003800200 */
[----:B------:R-:W-:Y:S01]  /*02a0*/  IMAD.MOV.U32 R23, RZ, RZ, 0x3fd80000 ;  /* 0x3fd80000ff177424 */ /* 0x000fe200078e00ff */
[----:B--2--5:R-:W-:-:S02]  /*02b0*/  DADD R18, -R38, R18 ;  /* 0x0000000026127229 */ /* 0x024fc40000000112 */
[----:B---3--:R-:W-:-:S06]  /*02c0*/  DADD R16, -R12, R16 ;  /* 0x000000000c107229 */ /* 0x008fcc0000000110 */
[----:B------:R-:W-:Y:S02]  /*02d0*/  DFMA R4, R18, R18, UR4 ;  /* 0x0000000412047e2b */ /* 0x000fe40008000012 */
[----:B----4-:R-:W-:-:S06]  /*02e0*/  DADD R14, -R10, R14 ;  /* 0x000000000a0e7229 */ /* 0x010fcc000000010e */
[----:B------:R-:W-:-:S08]  /*02f0*/  DFMA R4, R16, R16, R4 ;  /* 0x000000101004722b */ /* 0x000fd00000000004 */
[----:B------:R-:W-:-:S06]  /*0300*/  DFMA R6, R14, R14, R4 ;  /* 0x0000000e0e06722b */ /* 0x000fcc0000000004 */
[----:B------:R-:W0:Y:S04]  /*0310*/  MUFU.RSQ64H R37, R7 ;  /* 0x0000000700257308 */ /* 0x000e280000001c00 */
[----:B------:R-:W-:-:S05]  /*0320*/  VIADD R36, R7, 0xfcb00000 ;  /* 0xfcb0000007247836 */ /* 0x000fca0000000000 */
[----:B------:R-:W-:Y:S01]  /*0330*/  ISETP.GE.U32.AND P0, PT, R36, 0x7ca00000, PT ;  /* 0x7ca000002400780c */ /* 0x000fe20003f06070 */
[----:B0-----:R-:W-:-:S08]  /*0340*/  DMUL R4, R36, R36 ;  /* 0x0000002424047228 */ /* 0x001fd00000000000 */
[----:B------:R-:W-:-:S08]  /*0350*/  DFMA R4, R6, -R4, 1 ;  /* 0x3ff000000604742b */ /* 0x000fd00000000804 */
[----:B------:R-:W-:Y:S02]  /*0360*/  DFMA R22, R4, R22, 0.5 ;  /* 0x3fe000000416742b */ /* 0x000fe40000000016 */
[----:B------:R-:W-:-:S08]  /*0370*/  DMUL R4, R36, R4 ;  /* 0x0000000424047228 */ /* 0x000fd00000000000 */
[----:B------:R-:W-:-:S08]  /*0380*/  DFMA R22, R22, R4, R36 ;  /* 0x000000041616722b */ /* 0x000fd00000000024 */
[----:B------:R-:W-:Y:S02]  /*0390*/  DMUL R34, R6, R22 ;  /* 0x0000001606227228 */ /* 0x000fe40000000000 */
[----:B------:R-:W-:Y:S01]  /*03a0*/  IADD3 R5, PT, PT, R23, -0x100000, RZ ;  /* 0xfff0000017057810 */ /* 0x000fe20007ffe0ff */
[----:B------:R-:W-:-:S05]  /*03b0*/  IMAD.MOV.U32 R4, RZ, RZ, R22 ;  /* 0x000000ffff047224 */ /* 0x000fca00078e0016 */
[----:B------:R-:W-:-:S08]  /*03c0*/  DFMA R32, R34, -R34, R6 ;  /* 0x800000222220722b */ /* 0x000fd00000000006 */
[----:B------:R-:W-:Y:S01]  /*03d0*/  DFMA R20, R32, R4, R34 ;  /* 0x000000042014722b */ /* 0x000fe20000000022 */
[----:B------:R-:W-:Y:S10]  /*03e0*/  @!P0 BRA `(.L_x_3) ;  /* 0x0000000000148947 */ /* 0x000ff40003800000 */
[----:B------:R-:W-:Y:S01]  /*03f0*/  IMAD.MOV.U32 R4, RZ, RZ, R22 ;  /* 0x000000ffff047224 */ /* 0x000fe200078e0016 */
[----:B------:R-:W-:-:S07]  /*0400*/  MOV R2, 0x420 ;  /* 0x0000042000027802 */ /* 0x000fce0000000f00 */
[----:B------:R-:W-:Y:S05]  /*0410*/  CALL.REL.NOINC `($__internal_1_$__cuda_sm20_dsqrt_rn_f64_mediumpath_v1) ;  /* 0x0000001c00247944 */ /* 0x000fea0003c00000 */
[----:B------:R-:W-:Y:S01]  /*0420*/  IMAD.MOV.U32 R20, RZ, RZ, R4 ;  /* 0x000000ffff147224 */ /* 0x000fe200078e0004 */
[----:B------:R-:W-:-:S07]  /*0430*/  MOV R21, R5 ;  /* 0x0000000500157202 */ /* 0x000fce0000000f00 */
.L_x_3:
[----:B------:R-:W-:Y:S05]  /*0440*/  BSYNC.RECONVERGENT B0 ;  /* 0x0000000000007941 */ /* 0x000fea0003800200 */
.L_x_2:
[----:B------:R-:W0:Y:S01]  /*0450*/  MUFU.RCP64H R5, R21 ;  /* 0x0000001500057308 */ /* 0x000e220000001800 */
[----:B------:R-:W-:Y:S01]  /*0460*/  VIADD R4, R21, 0x300402 ;  /* 0x0030040215047836 */ /* 0x000fe20000000000 */
[----:B------:R-:W-:Y:S04]  /*0470*/  BSSY.RECONVERGENT B0, `(.L_x_4) ;  /* 0x000000e000007945 */ /* 0x000fe80003800200 */
[----:B------:R-:W-:Y:S01]  /*0480*/  FSETP.GEU.AND P0, PT, |R4|, 5.8789094863358348022e-39, PT ;  /* 0x004004020400780b */ /* 0x000fe20003f0e200 */
[----:B0-----:R-:W-:-:S08]  /*0490*/  DFMA R6, R4, -R20, 1 ;  /* 0x3ff000000406742b */ /* 0x001fd00000000814 */
[----:B------:R-:W-:-:S08]  /*04a0*/  DFMA R6, R6, R6, R6 ;  /* 0x000000060606722b */ /* 0x000fd00000000006 */
[----:B------:R-:W-:-:S08]  /*04b0*/  DFMA R6, R4, R6, R4 ;  /* 0x000000060406722b */ /* 0x000fd00000000004 */
[----:B------:R-:W-:-:S08]  /*04c0*/  DFMA R22, R6, -R20, 1 ;  /* 0x3ff000000616742b */ /* 0x000fd00000000814 */
[----:B------:R-:W-:Y:S01]  /*04d0*/  DFMA R4, R6, R22, R6 ;  /* 0x000000160604722b */ /* 0x000fe20000000006 */
[----:B------:R-:W-:Y:S10]  /*04e0*/  @P0 BRA `(.L_x_5) ;  /* 0x0000000000180947 */ /* 0x000ff40003800000 */
[----:B------:R-:W-:Y:S01]  /*04f0*/  LOP3.LUT R4, R21, 0x7fffffff, RZ, 0xc0, !PT ;  /* 0x7fffffff15047812 */ /* 0x000fe200078ec0ff */
[----:B------:R-:W-:Y:S01]  /*0500*/  IMAD.MOV.U32 R6, RZ, RZ, R20 ;  /* 0x000000ffff067224 */ /* 0x000fe200078e0014 */
[----:B------:R-:W-:Y:S01]  /*0510*/  MOV R2, 0x550 ;  /* 0x0000055000027802 */ /* 0x000fe20000000f00 */
[----:B------:R-:W-:Y:S01]  /*0520*/  IMAD.MOV.U32 R5, RZ, RZ, R21 ;  /* 0x000000ffff057224 */ /* 0x000fe200078e0015 */
[----:B------:R-:W-:-:S07]  /*0530*/  IADD3 R4, PT, PT, R4, -0x100000, RZ ;  /* 0xfff0000004047810 */ /* 0x000fce0007ffe0ff */
[----:B------:R-:W-:Y:S05]  /*0540*/  CALL.REL.NOINC `($__internal_0_$__cuda_sm20_dblrcp_rn_slowpath_v3) ;  /* 0x00000018002c7944 */ /* 0x000fea0003c00000 */
.L_x_5:
[----:B------:R-:W-:Y:S05]  /*0550*/  BSYNC.RECONVERGENT B0 ;  /* 0x0000000000007941 */ /* 0x000fea0003800200 */
.L_x_4:
[----:B------:R-:W2:Y:S04]  /*0560*/  LDG.E.64 R28, desc[UR10][R8.64+-0x18] ;  /* 0xffffe80a081c7981 */ /* 0x000ea8000c1e1b00 */
[----:B------:R-:W3:Y:S04]  /*0570*/  LDG.E.64 R20, desc[UR10][R8.64+-0x10] ;  /* 0xfffff00a08147981 */ /* 0x000ee8000c1e1b00 */
[----:B------:R-:W4:Y:S01]  /*0580*/  LDG.E.64 R22, desc[UR10][R8.64+-0x8] ;  /* 0xfffff80a08167981 */ /* 0x000f22000c1e1b00 */
[----:B------:R-:W-:Y:S01]  /*0590*/  UMOV UR4, 0x6a3f9475 ;  /* 0x6a3f947500047882 */ /* 0x000fe20000000000 */
[----:B------:R-:W-:Y:S01]  /*05a0*/  UMOV UR5, 0x20ca2fe7 ;  /* 0x20ca2fe700057882 */ /* 0x000fe20000000000 */
[-C--:B------:R-:W-:Y:S01]  /*05b0*/  DMUL R16, R16, R4.reuse ;  /* 0x0000000410107228 */ /* 0x080fe20000000000 */
[----:B------:R-:W-:Y:S01]  /*05c0*/  BSSY.RECONVERGENT B0, `(.L_x_6) ;  /* 0x0000024000007945 */ /* 0x000fe20003800200 */
[----:B------:R-:W-:-:S02]  /*05d0*/  DMUL R18, R18, R4 ;  /* 0x0000000412127228 */ /* 0x000fc40000000000 */
[----:B------:R-:W-:-:S04]  /*05e0*/  DMUL R14, R14, R4 ;  /* 0x000000040e0e7228 */ /* 0x000fc80000000000 */
[-C--:B------:R-:W-:Y:S02]  /*05f0*/  DMUL R16, R16, R4.reuse ;  /* 0x0000000410107228 */ /* 0x080fe40000000000 */
[-C--:B------:R-:W-:Y:S02]  /*0600*/  DMUL R18, R18, R4.reuse ;  /* 0x0000000412127228 */ /* 0x080fe40000000000 */
[----:B------:R-:W-:-:S04]  /*0610*/  DMUL R14, R14, R4 ;  /* 0x000000040e0e7228 */ /* 0x000fc80000000000 */
[-C--:B------:R-:W-:Y:S02]  /*0620*/  DFMA R26, R16, R4.reuse, R26 ;  /* 0x00000004101a722b */ /* 0x080fe4000000001a */
[-C--:B------:R-:W-:Y:S02]  /*0630*/  DFMA R30, R18, R4.reuse, R30 ;  /* 0x00000004121e722b */ /* 0x080fe4000000001e */
[----:B------:R-:W-:Y:S01]  /*0640*/  DFMA R24, R14, R4, R24 ;  /* 0x000000040e18722b */ /* 0x000fe20000000018 */
[----:B------:R-:W-:Y:S02]  /*0650*/  IMAD.MOV.U32 R4, RZ, RZ, 0x0 ;  /* 0x00000000ff047424 */ /* 0x000fe400078e00ff */
[----:B------:R-:W-:Y:S01]  /*0660*/  IMAD.MOV.U32 R5, RZ, RZ, 0x3fd80000 ;  /* 0x3fd80000ff057424 */ /* 0x000fe200078e00ff */
[----:B--2---:R-:W-:Y:S02]  /*0670*/  DADD R28, -R38, R28 ;  /* 0x00000000261c7229 */ /* 0x004fe4000000011c */
        /* <DEDUP_REMOVED lines=24> */
.L_x_7:
[----:B------:R-:W-:Y:S05]  /*0800*/  BSYNC.RECONVERGENT B0 ;  /* 0x0000000000007941 */ /* 0x000fea0003800200 */
.L_x_6:
        /* <DEDUP_REMOVED lines=16> */
.L_x_9:
[----:B------:R-:W-:Y:S05]  /*0910*/  BSYNC.RECONVERGENT B0 ;  /* 0x0000000000007941 */ /* 0x000fea0003800200 */
.L_x_8:
[----:B------:R-:W2:Y:S04]  /*0920*/  LDG.E.64 R14, desc[UR10][R8.64] ;  /* 0x0000000a080e7981 */ /* 0x000ea8000c1e1b00 */
[----:B------:R-:W3:Y:S04]  /*0930*/  LDG.E.64 R16, desc[UR10][R8.64+0x8] ;  /* 0x0000080a08107981 */ /* 0x000ee8000c1e1b00 */
[----:B------:R-:W4:Y:S01]  /*0940*/  LDG.E.64 R18, desc[UR10][R8.64+0x10] ;  /* 0x0000100a08127981 */ /* 0x000f22000c1e1b00 */
[----:B------:R-:W-:Y:S01]  /*0950*/  UMOV UR4, 0x6a3f9475 ;  /* 0x6a3f947500047882 */ /* 0x000fe20000000000 */
[----:B------:R-:W-:Y:S01]  /*0960*/  UMOV UR5, 0x20ca2fe7 ;  /* 0x20ca2fe700057882 */ /* 0x000fe20000000000 */
[-C--:B------:R-:W-:Y:S01]  /*0970*/  DMUL R32, R28, R4.reuse ;  /* 0x000000041c207228 */ /* 0x080fe20000000000 */
[----:B------:R-:W-:Y:S01]  /*0980*/  BSSY.RECONVERGENT B0, `(.L_x_10) ;  /* 0x0000024000007945 */ /* 0x000fe20003800200 */
[----:B------:R-:W-:-:S06]  /*0990*/  DMUL R28, R20, R4 ;  /* 0x00000004141c7228 */ /* 0x000fcc0000000000 */
[-C--:B------:R-:W-:Y:S02]  /*09a0*/  DMUL R32, R32, R4.reuse ;  /* 0x0000000420207228 */ /* 0x080fe40000000000 */
[----:B------:R-:W-:-:S06]  /*09b0*/  DMUL R28, R28, R4 ;  /* 0x000000041c1c7228 */ /* 0x000fcc0000000000 */
[-C--:B------:R-:W-:Y:S02]  /*09c0*/  DFMA R20, R32, R4.reuse, R30 ;  /* 0x000000042014722b */ /* 0x080fe4000000001e */
[-C--:B------:R-:W-:Y:S02]  /*09d0*/  DMUL R30, R22, R4.reuse ;  /* 0x00000004161e7228 */ /* 0x080fe40000000000 */
[----:B------:R-:W-:Y:S01]  /*09e0*/  DFMA R22, R28, R4, R26 ;  /* 0x000000041c16722b */ /* 0x000fe2000000001a */
[----:B------:R-:W-:Y:S02]  /*09f0*/  IMAD.MOV.U32 R28, RZ, RZ, 0x0 ;  /* 0x00000000ff1c7424 */ /* 0x000fe400078e00ff */
[----:B------:R-:W-:-:S03]  /*0a00*/  IMAD.MOV.U32 R29, RZ, RZ, 0x3fd80000 ;  /* 0x3fd80000ff1d7424 */ /* 0x000fc600078e00ff */
[----:B------:R-:W-:-:S08]  /*0a10*/  DMUL R30, R30, R4 ;  /* 0x000000041e1e7228 */ /* 0x000fd00000000000 */
[----:B------:R-:W-:Y:S02]  /*0a20*/  DFMA R24, R30, R4, R24 ;  /* 0x000000041e18722b */ /* 0x000fe40000000018 */
        /* <DEDUP_REMOVED lines=25> */
.L_x_11:
[----:B------:R-:W-:Y:S05]  /*0bc0*/  BSYNC.RECONVERGENT B0 ;  /* 0x0000000000007941 */ /* 0x000fea0003800200 */
.L_x_10:
        /* <DEDUP_REMOVED lines=16> */
.L_x_13:
[----:B------:R-:W-:Y:S05]  /*0cd0*/  BSYNC.RECONVERGENT B0 ;  /* 0x0000000000007941 */ /* 0x000fea0003800200 */
.L_x_12:
        /* <DEDUP_REMOVED lines=13> */
[-C--:B------:R-:W-:Y:S01]  /*0db0*/  DFMA R22, R16, R4.reuse, R22 ;  /* 0x000000041016722b */ /* 0x080fe20000000016 */
[----:B------:R-:W-:Y:S01]  /*0dc0*/  IMAD.MOV.U32 R16, RZ, RZ, 0x0 ;  /* 0x00000000ff107424 */ /* 0x000fe200078e00ff */
[----:B------:R-:W-:Y:S01]  /*0dd0*/  DFMA R24, R18, R4, R24 ;  /* 0x000000041218722b */ /* 0x000fe20000000018 */
        /* <DEDUP_REMOVED lines=26> */
.L_x_15:
[----:B------:R-:W-:Y:S05]  /*0f80*/  BSYNC.RECONVERGENT B0 ;  /* 0x0000000000007941 */ /* 0x000fea0003800200 */
.L_x_14:
        /* <DEDUP_REMOVED lines=16> */
.L_x_17:
[----:B------:R-:W-:Y:S05]  /*1090*/  BSYNC.RECONVERGENT B0 ;  /* 0x0000000000007941 */ /* 0x000fea0003800200 */
.L_x_16:
[-C--:B------:R-:W-:Y:S01]  /*10a0*/  DMUL R26, R26, R4.reuse ;  /* 0x000000041a1a7228 */ /* 0x080fe20000000000 */
[----:B------:R-:W-:Y:S01]  /*10b0*/  UIADD3 UR8, UPT, UPT, UR8, 0x4, URZ ;  /* 0x0000000408087890 */ /* 0x000fe2000fffe0ff */
[-C--:B------:R-:W-:Y:S01]  /*10c0*/  DMUL R28, R28, R4.reuse ;  /* 0x000000041c1c7228 */ /* 0x080fe20000000000 */
[----:B------:R-:W-:Y:S01]  /*10d0*/  IADD3 R8, P0, PT, R8, 0x60, RZ ;  /* 0x0000006008087810 */ /* 0x000fe20007f1e0ff */
[----:B------:R-:W-:Y:S01]  /*10e0*/  DMUL R30, R30, R4 ;  /* 0x000000041e1e7228 */ /* 0x000fe20000000000 */
[----:B------:R-:W-:-:S03]  /*10f0*/  UISETP.NE.AND UP0, UPT, UR8, URZ, UPT ;  /* 0x000000ff0800728c */ /* 0x000fc6000bf05270 */
[-C--:B------:R-:W-:Y:S01]  /*1100*/  DMUL R26, R26, R4.reuse ;  /* 0x000000041a1a7228 */ /* 0x080fe20000000000 */
[----:B------:R-:W-:Y:S01]  /*1110*/  IMAD.X R9, RZ, RZ, R9, P0 ;  /* 0x000000ffff097224 */ /* 0x000fe200000e0609 */
[-C--:B------:R-:W-:Y:S02]  /*1120*/  DMUL R28, R28, R4.reuse ;  /* 0x000000041c1c7228 */ /* 0x080fe40000000000 */
[----:B------:R-:W-:-:S04]  /*1130*/  DMUL R6, R30, R4 ;  /* 0x000000041e067228 */ /* 0x000fc80000000000 */
[-C--:B------:R-:W-:Y:S02]  /*1140*/  DFMA R30, R26, R4.reuse, R20 ;  /* 0x000000041a1e722b */ /* 0x080fe40000000014 */
[-C--:B------:R-:W-:Y:S02]  /*1150*/  DFMA R26, R28, R4.reuse, R22 ;  /* 0x000000041c1a722b */ /* 0x080fe40000000016 */
[----:B------:R-:W-:Y:S01]  /*1160*/  DFMA R24, R6, R4, R24 ;  /* 0x000000040618722b */ /* 0x000fe20000000018 */
[----:B------:R-:W-:Y:S10]  /*1170*/  BRA.U UP0, `(.L_x_18) ;  /* 0xfffffff1002c7547 */ /* 0x000ff4000b83ffff */
.L_x_1:
[----:B------:R-:W-:-:S09]  /*1180*/  UISETP.NE.AND UP0, UPT, UR6, URZ, UPT ;  /* 0x000000ff0600728c */ /* 0x000fd2000bf05270 */
[----:B------:R-:W-:Y:S05]  /*1190*/  BRA.U !UP0, `(.L_x_0) ;  /* 0x0000000d08007547 */ /* 0x000fea000b800000 */
[----:B------:R-:W-:-:S09]  /*11a0*/  UISETP.NE.AND UP0, UPT, UR6, 0x1, UPT ;  /* 0x000000010600788c */ /* 0x000fd2000bf05270 */
[----:B------:R-:W-:Y:S05]  /*11b0*/  BRA.U !UP0, `(.L_x_19) ;  /* 0x0000000508ec7547 */ /* 0x000fea000b800000 */
[----:B------:R-:W0:Y:S02]  /*11c0*/  LDC.64 R28, c[0x0][0x388] ;  /* 0x0000e200ff1c7b82 */ /* 0x000e240000000a00 */
[----:B0-----:R-:W-:-:S05]  /*11d0*/  IMAD.WIDE.U32 R28, R3, 0x18, R28 ;  /* 0x00000018031c7825 */ /* 0x001fca00078e001c */
[----:B------:R-:W2:Y:S04]  /*11e0*/  LDG.E.64 R22, desc[UR10][R28.64] ;  /* 0x0000000a1c167981 */ /* 0x000ea8000c1e1b00 */
[----:B------:R-:W3:Y:S04]  /*11f0*/  LDG.E.64 R20, desc[UR10][R28.64+0x8] ;  /* 0x0000080a1c147981 */ /* 0x000ee8000c1e1b00 */
[----:B------:R-:W4:Y:S01]  /*1200*/  LDG.E.64 R18, desc[UR10][R28.64+0x10] ;  /* 0x0000100a1c127981 */ /* 0x000f22000c1e1b00 */
[----:B------:R-:W-:Y:S01]  /*1210*/  UMOV UR4, 0x6a3f9475 ;  /* 0x6a3f947500047882 */ /* 0x000fe20000000000 */
[----:B------:R-:W-:Y:S01]  /*1220*/  UMOV UR5, 0x20ca2fe7 ;  /* 0x20ca2fe700057882 */ /* 0x000fe20000000000 */
[----:B------:R-:W-:Y:S01]  /*1230*/  IMAD.MOV.U32 R14, RZ, RZ, 0x0 ;  /* 0x00000000ff0e7424 */ /* 0x000fe200078e00ff */
[----:B------:R-:W-:Y:S01]  /*1240*/  MOV R15, 0x3fd80000 ;  /* 0x3fd80000000f7802 */ /* 0x000fe20000000f00 */
[----:B------:R-:W-:Y:S01]  /*1250*/  BSSY.RECONVERGENT B0, `(.L_x_20) ;  /* 0x000001a000007945 */ /* 0x000fe20003800200 */
        /* <DEDUP_REMOVED lines=15> */
[----:B------:R-:W-:Y:S02]  /*1350*/  VIADD R5, R15, 0xfff00000 ;  /* 0xfff000000f057836 */ /* 0x000fe40000000000 */
[----:B------:R-:W-:-:S04]  /*1360*/  IMAD.MOV.U32 R4, RZ, RZ, R14 ;  /* 0x000000ffff047224 */ /* 0x000fc800078e000e */
[----:B------:R-:W-:-:S08]  /*1370*/  DFMA R32, R34, -R34, R6 ;  /* 0x800000222220722b */ /* 0x000fd00000000006 */
[----:B------:R-:W-:Y:S01]  /*1380*/  DFMA R8, R32, R4, R34 ;  /* 0x000000042008722b */ /* 0x000fe20000000022 */
[----:B------:R-:W-:Y:S10]  /*1390*/  @!P0 BRA `(.L_x_21) ;  /* 0x0000000000148947 */ /* 0x000ff40003800000 */
[----:B------:R-:W-:Y:S01]  /*13a0*/  IMAD.MOV.U32 R4, RZ, RZ, R14 ;  /* 0x000000ffff047224 */ /* 0x000fe200078e000e */
[----:B------:R-:W-:-:S07]  /*13b0*/  MOV R2, 0x13d0 ;  /* 0x000013d000027802 */ /* 0x000fce0000000f00 */
[----:B------:R-:W-:Y:S05]  /*13c0*/  CALL.REL.NOINC `($__internal_1_$__cuda_sm20_dsqrt_rn_f64_mediumpath_v1) ;  /* 0x0000000c00387944 */ /* 0x000fea0003c00000 */
[----:B------:R-:W-:Y:S01]  /*13d0*/  MOV R8, R4 ;  /* 0x0000000400087202 */ /* 0x000fe20000000f00 */
[----:B------:R-:W-:-:S07]  /*13e0*/  IMAD.MOV.U32 R9, RZ, RZ, R5 ;  /* 0x000000ffff097224 */ /* 0x000fce00078e0005 */
.L_x_21:
[----:B------:R-:W-:Y:S05]  /*13f0*/  BSYNC.RECONVERGENT B0 ;  /* 0x0000000000007941 */ /* 0x000fea0003800200 */
.L_x_20:
        /* <DEDUP_REMOVED lines=12> */
[----:B------:R-:W-:Y:S02]  /*14c0*/  MOV R6, R8 ;  /* 0x0000000800067202 */ /* 0x000fe40000000f00 */
[----:B------:R-:W-:Y:S01]  /*14d0*/  MOV R2, 0x1500 ;  /* 0x0000150000027802 */ /* 0x000fe20000000f00 */
[----:B------:R-:W-:-:S07]  /*14e0*/  VIADD R4, R4, 0xfff00000 ;  /* 0xfff0000004047836 */ /* 0x000fce0000000000 */
[----:B------:R-:W-:Y:S05]  /*14f0*/  CALL.REL.NOINC `($__internal_0_$__cuda_sm20_dblrcp_rn_slowpath_v3) ;  /* 0x0000000800407944 */ /* 0x000fea0003c00000 */
.L_x_23:
[----:B------:R-:W-:Y:S05]  /*1500*/  BSYNC.RECONVERGENT B0 ;  /* 0x0000000000007941 */ /* 0x000fea0003800200 */
.L_x_22:
        /* <DEDUP_REMOVED lines=24> */
[----:B------:R-:W-:-:S04]  /*1690*/  IADD3 R36, PT, PT, R7, -0x3500000, RZ ;  /* 0xfcb0000007247810 */ /* 0x000fc80007ffe0ff */
[----:B------:R-:W-:Y:S02]  /*16a0*/  ISETP.GE.U32.AND P0, PT, R36, 0x7ca00000, PT ;  /* 0x7ca000002400780c */ /* 0x000fe40003f06070 */
        /* <DEDUP_REMOVED lines=16> */
.L_x_25:
[----:B------:R-:W-:Y:S05]  /*17b0*/  BSYNC.RECONVERGENT B0 ;  /* 0x0000000000007941 */ /* 0x000fea0003800200 */
.L_x_24:
        /* <DEDUP_REMOVED lines=16> */
.L_x_27:
[----:B------:R-:W-:Y:S05]  /*18c0*/  BSYNC.RECONVERGENT B0 ;  /* 0x0000000000007941 */ /* 0x000fea0003800200 */
.L_x_26:
[-C--:B------:R-:W-:Y:S01]  /*18d0*/  DMUL R16, R16, R4.reuse ;  /* 0x0000000410107228 */ /* 0x080fe20000000000 */
[----:B------:R-:W-:Y:S01]  /*18e0*/  IADD3 R3, PT, PT, R3, 0x2, RZ ;  /* 0x0000000203037810 */ /* 0x000fe20007ffe0ff */
[-C--:B------:R-:W-:Y:S02]  /*18f0*/  DMUL R14, R14, R4.reuse ;  /* 0x000000040e0e7228 */ /* 0x080fe40000000000 */
[----:B------:R-:W-:-:S04]  /*1900*/  DMUL R8, R8, R4 ;  /* 0x0000000408087228 */ /* 0x000fc80000000000 */
[-C--:B------:R-:W-:Y:S02]  /*1910*/  DMUL R16, R16, R4.reuse ;  /* 0x0000000410107228 */ /* 0x080fe40000000000 */
[-C--:B------:R-:W-:Y:S02]  /*1920*/  DMUL R14, R14, R4.reuse ;  /* 0x000000040e0e7228 */ /* 0x080fe40000000000 */
[----:B------:R-:W-:-:S04]  /*1930*/  DMUL R8, R8, R4 ;  /* 0x0000000408087228 */ /* 0x000fc80000000000 */
[-C--:B------:R-:W-:Y:S02]  /*1940*/  DFMA R30, R16, R4.reuse, R30 ;  /* 0x00000004101e722b */ /* 0x080fe4000000001e */
[-C--:B------:R-:W-:Y:S02]  /*1950*/  DFMA R26, R14, R4.reuse, R26 ;  /* 0x000000040e1a722b */ /* 0x080fe4000000001a */
[----:B------:R-:W-:-:S11]  /*1960*/  DFMA R24, R8, R4, R24 ;  /* 0x000000040818722b */ /* 0x000fd60000000018 */
.L_x_19:
[----:B------:R-:W0:Y:S02]  /*1970*/  LDCU UR4, c[0x0][0x380] ;  /* 0x00007000ff0477ac */ /* 0x000e240008000800 */
[----:B0-----:R-:W-:-:S04]  /*1980*/  ULOP3.LUT UR4, UR4, 0x1, URZ, 0xc0, !UPT ;  /* 0x0000000104047892 */ /* 0x001fc8000f8ec0ff */
[----:B------:R-:W-:-:S09]  /*1990*/  UISETP.NE.U32.AND UP0, UPT, UR4, 0x1, UPT ;  /* 0x000000010400788c */ /* 0x000fd2000bf05070 */
[----:B------:R-:W-:Y:S05]  /*19a0*/  BRA.U UP0, `(.L_x_0) ;  /* 0x0000000100fc7547 */ /* 0x000fea000b800000 */
[----:B------:R-:W0:Y:S02]  /*19b0*/  LDC.64 R4, c[0x0][0x388] ;  /* 0x0000e200ff047b82 */ /* 0x000e240000000a00 */
[----:B0-----:R-:W-:-:S05]  /*19c0*/  IMAD.WIDE.U32 R4, R3, 0x18, R4 ;  /* 0x0000001803047825 */ /* 0x001fca00078e0004 */
[----:B------:R-:W2:Y:S04]  /*19d0*/  LDG.E.64 R2, desc[UR10][R4.64] ;  /* 0x0000000a04027981 */ /* 0x000ea8000c1e1b00 */
[----:B------:R-:W3:Y:S04]  /*19e0*/  LDG.E.64 R6, desc[UR10][R4.64+0x8] ;  /* 0x0000080a04067981 */ /* 0x000ee8000c1e1b00 */
[----:B------:R0:W4:Y:S01]  /*19f0*/  LDG.E.64 R8, desc[UR10][R4.64+0x10] ;  /* 0x0000100a04087981 */ /* 0x000122000c1e1b00 */
[----:B------:R-:W-:Y:S01]  /*1a00*/  UMOV UR4, 0x6a3f9475 ;  /* 0x6a3f947500047882 */ /* 0x000fe20000000000 */
[----:B------:R-:W-:Y:S01]  /*1a10*/  UMOV UR5, 0x20ca2fe7 ;  /* 0x20ca2fe700057882 */ /* 0x000fe20000000000 */
[----:B------:R-:W-:Y:S01]  /*1a20*/  BSSY.RECONVERGENT B0, `(.L_x_28) ;  /* 0x000001e000007945 */ /* 0x000fe20003800200 */
[----:B0-----:R-:W-:Y:S01]  /*1a30*/  IMAD.MOV.U32 R4, RZ, RZ, 0x0 ;  /* 0x00000000ff047424 */ /* 0x001fe200078e00ff */
[----:B------:R-:W-:Y:S01]  /*1a40*/  MOV R5, 0x3fd80000 ;  /* 0x3fd8000000057802 */ /* 0x000fe20000000f00 */
        /* <DEDUP_REMOVED lines=21> */
[----:B------:R-:W-:Y:S01]  /*1ba0*/  MOV R4, R8 ;  /* 0x0000000800047202 */ /* 0x000fe20000000f00 */
[----:B------:R-:W-:Y:S01]  /*1bb0*/  IMAD.MOV.U32 R7, RZ, RZ, R3 ;  /* 0x000000ffff077224 */ /* 0x000fe200078e0003 */
[----:B------:R-:W-:-:S07]  /*1bc0*/  MOV R2, 0x1be0 ;  /* 0x00001be000027802 */ /* 0x000fce0000000f00 */
[----:B------:R-:W-:Y:S05]  /*1bd0*/  CALL.REL.NOINC `($__internal_1_$__cuda_sm20_dsqrt_rn_f64_mediumpath_v1) ;  /* 0x0000000400347944 */ /* 0x000fea0003c00000 */
[----:B------:R-:W-:Y:S01]  /*1be0*/  MOV R6, R4 ;  /* 0x0000000400067202 */ /* 0x000fe20000000f00 */
[----:B------:R-:W-:-:S07]  /*1bf0*/  IMAD.MOV.U32 R7, RZ, RZ, R5 ;  /* 0x000000ffff077224 */ /* 0x000fce00078e0005 */
.L_x_29:
[----:B------:R-:W-:Y:S05]  /*1c00*/  BSYNC.RECONVERGENT B0 ;  /* 0x0000000000007941 */ /* 0x000fea0003800200 */
.L_x_28:
        /* <DEDUP_REMOVED lines=10> */
[----:B------:R-:W-:Y:S02]  /*1cb0*/  LOP3.LUT R4, R7, 0x7fffffff, RZ, 0xc0, !PT ;  /* 0x7fffffff07047812 */ /* 0x000fe400078ec0ff */
[----:B------:R-:W-:Y:S02]  /*1cc0*/  MOV R5, R7 ;  /* 0x0000000700057202 */ /* 0x000fe40000000f00 */
[----:B------:R-:W-:Y:S01]  /*1cd0*/  MOV R2, 0x1d00 ;  /* 0x00001d0000027802 */ /* 0x000fe20000000f00 */
[----:B------:R-:W-:-:S07]  /*1ce0*/  VIADD R4, R4, 0xfff00000 ;  /* 0xfff0000004047836 */ /* 0x000fce0000000000 */
[----:B------:R-:W-:Y:S05]  /*1cf0*/  CALL.REL.NOINC `($__internal_0_$__cuda_sm20_dblrcp_rn_slowpath_v3) ;  /* 0x0000000000407944 */ /* 0x000fea0003c00000 */
.L_x_31:
[----:B------:R-:W-:Y:S05]  /*1d00*/  BSYNC.RECONVERGENT B0 ;  /* 0x0000000000007941 */ /* 0x000fea0003800200 */
.L_x_30:
[-C--:B------:R-:W-:Y:S02]  /*1d10*/  DMUL R38, R38, R4.reuse ;  /* 0x0000000426267228 */ /* 0x080fe40000000000 */
        /* <DEDUP_REMOVED lines=8> */
.L_x_0:
[----:B------:R-:W1:Y:S02]  /*1da0*/  LDC.64 R2, c[0x0][0x390] ;  /* 0x0000e400ff027b82 */ /* 0x000e640000000a00 */
[----:B-1----:R-:W-:-:S05]  /*1db0*/  IMAD.WIDE R2, R0, 0x18, R2 ;  /* 0x0000001800027825 */ /* 0x002fca00078e0202 */
[----:B0-----:R-:W-:Y:S04]  /*1dc0*/  STG.E.64 desc[UR10][R2.64], R30 ;  /* 0x0000001e02007986 */ /* 0x001fe8000c101b0a */
[----:B------:R-:W-:Y:S04]  /*1dd0*/  STG.E.64 desc[UR10][R2.64+0x8], R26 ;  /* 0x0000081a02007986 */ /* 0x000fe8000c101b0a */
[----:B------:R-:W-:Y:S01]  /*1de0*/  STG.E.64 desc[UR10][R2.64+0x10], R24 ;  /* 0x0000101802007986 */ /* 0x000fe2000c101b0a */
[----:B------:R-:W-:Y:S05]  /*1df0*/  EXIT ;  /* 0x000000000000794d */ /* 0x000fea0003800000 */
        .weak           $__internal_0_$__cuda_sm20_dblrcp_rn_slowpath_v3
        .type           $__internal_0_$__cuda_sm20_dblrcp_rn_slowpath_v3,@function
        .size           $__internal_0_$__cuda_sm20_dblrcp_rn_slowpath_v3,($__internal_1_$__cuda_sm20_dsqrt_rn_f64_mediumpath_v1 - $__internal_0_$__cuda_sm20_dblrcp_rn_slowpath_v3)
$__internal_0_$__cuda_sm20_dblrcp_rn_slowpath_v3:
[----:B------:R-:W-:Y:S01]  /*1e00*/  IMAD.MOV.U32 R32, RZ, RZ, R6 ;  /* 0x000000ffff207224 */ /* 0x000fe200078e0006 */
[----:B------:R-:W-:Y:S01]  /*1e10*/  MOV R33, R5 ;  /* 0x0000000500217202 */ /* 0x000fe20000000f00 */
[----:B------:R-:W-:Y:S05]  /*1e20*/  BSSY.RECONVERGENT B1, `(.L_x_32) ;  /* 0x0000023000017945 */ /* 0x000fea0003800200 */
[----:B------:R-:W-:-:S14]  /*1e30*/  DSETP.GTU.AND P0, PT, |R32|, +INF , PT ;  /* 0x7ff000002000742a */ /* 0x000fdc0003f0c200 */
[----:B------:R-:W-:Y:S05]  /*1e40*/  @P0 BRA `(.L_x_33) ;  /* 0x0000000000780947 */ /* 0x000fea0003800000 */
[----:B------:R-:W-:-:S05]  /*1e50*/  LOP3.LUT R5, R5, 0x7fffffff, RZ, 0xc0, !PT ;  /* 0x7fffffff05057812 */ /* 0x000fca00078ec0ff */
[----:B------:R-:W-:-:S05]  /*1e60*/  VIADD R6, R5, 0xffffffff ;  /* 0xffffffff05067836 */ /* 0x000fca0000000000 */
[----:B------:R-:W-:-:S13]  /*1e70*/  ISETP.GE.U32.AND P0, PT, R6, 0x7fefffff, PT ;  /* 0x7fefffff0600780c */ /* 0x000fda0003f06070 */
[----:B------:R-:W-:Y:S01]  /*1e80*/  @P0 LOP3.LUT R7, R33, 0x7ff00000, RZ, 0x3c, !PT ;  /* 0x7ff0000021070812 */ /* 0x000fe200078e3cff */
[----:B------:R-:W-:Y:S01]  /*1e90*/  @P0 IMAD.MOV.U32 R6, RZ, RZ, RZ ;  /* 0x000000ffff060224 */ /* 0x000fe200078e00ff */
[----:B------:R-:W-:Y:S06]  /*1ea0*/  @P0 BRA `(.L_x_34) ;  /* 0x0000000000680947 */ /* 0x000fec0003800000 */
[----:B------:R-:W-:-:S13]  /*1eb0*/  ISETP.GE.U32.AND P0, PT, R5, 0x1000001, PT ;  /* 0x010000010500780c */ /* 0x000fda0003f06070 */
[----:B------:R-:W-:Y:S05]  /*1ec0*/  @!P0 BRA `(.L_x_35) ;  /* 0x0000000000348947 */ /* 0x000fea0003800000 */
[----:B------:R-:W-:Y:S01]  /*1ed0*/  IADD3 R7, PT, PT, R33, -0x3fe00000, RZ ;  /* 0xc020000021077810 */ /* 0x000fe20007ffe0ff */
[----:B------:R-:W-:-:S03]  /*1ee0*/  IMAD.MOV.U32 R6, RZ, RZ, R32 ;  /* 0x000000ffff067224 */ /* 0x000fc600078e0020 */
[----:B------:R-:W0:Y:S03]  /*1ef0*/  MUFU.RCP64H R5, R7 ;  /* 0x0000000700057308 */ /* 0x000e260000001800 */
[----:B0-----:R-:W-:-:S08]  /*1f00*/  DFMA R34, -R6, R4, 1 ;  /* 0x3ff000000622742b */ /* 0x001fd00000000104 */
[----:B------:R-:W-:-:S08]  /*1f10*/  DFMA R34, R34, R34, R34 ;  /* 0x000000222222722b */ /* 0x000fd00000000022 */
[----:B------:R-:W-:-:S08]  /*1f20*/  DFMA R34, R4, R34, R4 ;  /* 0x000000220422722b */ /* 0x000fd00000000004 */
[----:B------:R-:W-:-:S08]  /*1f30*/  DFMA R4, -R6, R34, 1 ;  /* 0x3ff000000604742b */ /* 0x000fd00000000122 */
[----:B------:R-:W-:-:S08]  /*1f40*/  DFMA R4, R34, R4, R34 ;  /* 0x000000042204722b */ /* 0x000fd00000000022 */
[----:B------:R-:W-:-:S08]  /*1f50*/  DMUL R4, R4, 2.2250738585072013831e-308 ;  /* 0x0010000004047828 */ /* 0x000fd00000000000 */
[----:B------:R-:W-:-:S08]  /*1f60*/  DFMA R32, -R32, R4, 1 ;  /* 0x3ff000002020742b */ /* 0x000fd00000000104 */
[----:B------:R-:W-:-:S08]  /*1f70*/  DFMA R32, R32, R32, R32 ;  /* 0x000000202020722b */ /* 0x000fd00000000020 */
[----:B------:R-:W-:Y:S01]  /*1f80*/  DFMA R6, R4, R32, R4 ;  /* 0x000000200406722b */ /* 0x000fe20000000004 */
[----:B------:R-:W-:Y:S10]  /*1f90*/  BRA `(.L_x_34) ;  /* 0x00000000002c7947 */ /* 0x000ff40003800000 */
.L_x_35:
[----:B------:R-:W-:-:S06]  /*1fa0*/  DMUL R32, R32, 8.11296384146066816958e+31 ;  /* 0x4690000020207828 */ /* 0x000fcc0000000000 */
[----:B------:R-:W0:Y:S02]  /*1fb0*/  MUFU.RCP64H R5, R33 ;  /* 0x0000002100057308 */ /* 0x000e240000001800 */
[----:B0-----:R-:W-:-:S08]  /*1fc0*/  DFMA R6, -R32, R4, 1 ;  /* 0x3ff000002006742b */ /* 0x001fd00000000104 */
[----:B------:R-:W-:-:S08]  /*1fd0*/  DFMA R6, R6, R6, R6 ;  /* 0x000000060606722b */ /* 0x000fd00000000006 */
[----:B------:R-:W-:-:S08]  /*1fe0*/  DFMA R6, R4, R6, R4 ;  /* 0x000000060406722b */ /* 0x000fd00000000004 */
[----:B------:R-:W-:-:S08]  /*1ff0*/  DFMA R4, -R32, R6, 1 ;  /* 0x3ff000002004742b */ /* 0x000fd00000000106 */
[----:B------:R-:W-:-:S08]  /*2000*/  DFMA R4, R6, R4, R6 ;  /* 0x000000040604722b */ /* 0x000fd00000000006 */
[----:B------:R-:W-:Y:S01]  /*2010*/  DMUL R6, R4, 8.11296384146066816958e+31 ;  /* 0x4690000004067828 */ /* 0x000fe20000000000 */
[----:B------:R-:W-:Y:S10]  /*2020*/  BRA `(.L_x_34) ;  /* 0x0000000000087947 */ /* 0x000ff40003800000 */
.L_x_33:
[----:B------:R-:W-:Y:S01]  /*2030*/  LOP3.LUT R7, R33, 0x80000, RZ, 0xfc, !PT ;  /* 0x0008000021077812 */ /* 0x000fe200078efcff */
[----:B------:R-:W-:-:S07]  /*2040*/  IMAD.MOV.U32 R6, RZ, RZ, R32 ;  /* 0x000000ffff067224 */ /* 0x000fce00078e0020 */
.L_x_34:
[----:B------:R-:W-:Y:S05]  /*2050*/  BSYNC.RECONVERGENT B1 ;  /* 0x0000000000017941 */ /* 0x000fea0003800200 */
.L_x_32:
[----:B------:R-:W-:Y:S02]  /*2060*/  IMAD.MOV.U32 R5, RZ, RZ, R7 ;  /* 0x000000ffff057224 */ /* 0x000fe400078e0007 */
[----:B------:R-:W-:Y:S01]  /*2070*/  HFMA2 R7, -RZ, RZ, 0, 0 ;  /* 0x00000000ff077431 */ /* 0x000fe200000001ff */
[----:B------:R-:W-:Y:S01]  /*2080*/  MOV R4, R6 ;  /* 0x0000000600047202 */ /* 0x000fe20000000f00 */
[----:B------:R-:W-:-:S04]  /*2090*/  IMAD.MOV.U32 R6, RZ, RZ, R2 ;  /* 0x000000ffff067224 */ /* 0x000fc800078e0002 */
[----:B------:R-:W-:Y:S05]  /*20a0*/  RET.REL.NODEC R6 `(_Z19computeForcesKerneliPK7double3PS_) ;  /* 0xffffffdc06d47950 */ /* 0x000fea0003c3ffff */
        .weak           $__internal_1_$__cuda_sm20_dsqrt_rn_f64_mediumpath_v1
        .type           $__internal_1_$__cuda_sm20_dsqrt_rn_f64_mediumpath_v1,@function
        .size           $__internal_1_$__cuda_sm20_dsqrt_rn_f64_mediumpath_v1,(.L_x_42 - $__internal_1_$__cuda_sm20_dsqrt_rn_f64_mediumpath_v1)
$__internal_1_$__cuda_sm20_dsqrt_rn_f64_mediumpath_v1:
[----:B------:R-:W-:Y:S01]  /*20b0*/  ISETP.GE.U32.AND P0, PT, R36, -0x3400000, PT ;  /* 0xfcc000002400780c */ /* 0x000fe20003f06070 */
[----:B------:R-:W-:-:S12]  /*20c0*/  BSSY.RECONVERGENT B1, `(.L_x_36) ;  /* 0x0000023000017945 */ /* 0x000fd80003800200 */
[----:B------:R-:W-:Y:S05]  /*20d0*/  @!P0 BRA `(.L_x_37) ;  /* 0x0000000000208947 */ /* 0x000fea0003800000 */
[----:B------:R-:W-:-:S10]  /*20e0*/  DFMA.RM R32, R32, R4, R34 ;  /* 0x000000042020722b */ /* 0x000fd40000004022 */
[----:B------:R-:W-:-:S05]  /*20f0*/  IADD3 R4, P0, PT, R32, 0x1, RZ ;  /* 0x0000000120047810 */ /* 0x000fca0007f1e0ff */
[----:B------:R-:W-:-:S06]  /*2100*/  IMAD.X R5, RZ, RZ, R33, P0 ;  /* 0x000000ffff057224 */ /* 0x000fcc00000e0621 */
[----:B------:R-:W-:-:S08]  /*2110*/  DFMA.RP R6, -R32, R4, R6 ;  /* 0x000000042006722b */ /* 0x000fd00000008106 */
[----:B------:R-:W-:-:S06]  /*2120*/  DSETP.GT.AND P0, PT, R6, RZ, PT ;  /* 0x000000ff0600722a */ /* 0x000fcc0003f04000 */
[----:B------:R-:W-:Y:S02]  /*2130*/  FSEL R4, R4, R32, P0 ;  /* 0x0000002004047208 */ /* 0x000fe40000000000 */
[----:B------:R-:W-:Y:S01]  /*2140*/  FSEL R5, R5, R33, P0 ;  /* 0x0000002105057208 */ /* 0x000fe20000000000 */
[----:B------:R-:W-:Y:S06]  /*2150*/  BRA `(.L_x_38) ;  /* 0x0000000000647947 */ /* 0x000fec0003800000 */
.L_x_37:
[----:B------:R-:W-:-:S14]  /*2160*/  DSETP.NE.AND P0, PT, R6, RZ, PT ;  /* 0x000000ff0600722a */ /* 0x000fdc0003f05000 */
[----:B------:R-:W-:Y:S05]  /*2170*/  @!P0 BRA `(.L_x_39) ;  /* 0x0000000000588947 */ /* 0x000fea0003800000 */
[----:B------:R-:W-:-:S13]  /*2180*/  ISETP.GE.AND P0, PT, R7, RZ, PT ;  /* 0x000000ff0700720c */ /* 0x000fda0003f06270 */
[----:B------:R-:W-:Y:S01]  /*2190*/  @!P0 IMAD.MOV.U32 R4, RZ, RZ, 0x0 ;  /* 0x00000000ff048424 */ /* 0x000fe200078e00ff */
[----:B------:R-:W-:Y:S01]  /*21a0*/  @!P0 MOV R5, 0xfff80000 ;  /* 0xfff8000000058802 */ /* 0x000fe20000000f00 */
[----:B------:R-:W-:Y:S06]  /*21b0*/  @!P0 BRA `(.L_x_38) ;  /* 0x00000000004c8947 */ /* 0x000fec0003800000 */
[----:B------:R-:W-:-:S13]  /*21c0*/  ISETP.GT.AND P0, PT, R7, 0x7fefffff, PT ;  /* 0x7fefffff0700780c */ /* 0x000fda0003f04270 */
[----:B------:R-:W-:Y:S05]  /*21d0*/  @P0 BRA `(.L_x_39) ;  /* 0x0000000000400947 */ /* 0x000fea0003800000 */
[----:B------:R-:W-:Y:S01]  /*21e0*/  DMUL R34, R6, 8.11296384146066816958e+31 ;  /* 0x4690000006227828 */ /* 0x000fe20000000000 */
[----:B------:R-:W-:Y:S01]  /*21f0*/  IMAD.MOV.U32 R32, RZ, RZ, RZ ;  /* 0x000000ffff207224 */ /* 0x000fe200078e00ff */
[----:B------:R-:W-:Y:S01]  /*2200*/  MOV R5, 0x3fd80000 ;  /* 0x3fd8000000057802 */ /* 0x000fe20000000f00 */
[----:B------:R-:W-:-:S03]  /*2210*/  IMAD.MOV.U32 R4, RZ, RZ, 0x0 ;  /* 0x00000000ff047424 */ /* 0x000fc600078e00ff */
[----:B------:R-:W0:Y:S02]  /*2220*/  MUFU.RSQ64H R33, R35 ;  /* 0x0000002300217308 */ /* 0x000e240000001c00 */
[----:B0-----:R-:W-:-:S08]  /*2230*/  DMUL R6, R32, R32 ;  /* 0x0000002020067228 */ /* 0x001fd00000000000 */
[----:B------:R-:W-:-:S08]  /*2240*/  DFMA R6, R34, -R6, 1 ;  /* 0x3ff000002206742b */ /* 0x000fd00000000806 */
[----:B------:R-:W-:Y:S02]  /*2250*/  DFMA R4, R6, R4, 0.5 ;  /* 0x3fe000000604742b */ /* 0x000fe40000000004 */
[----:B------:R-:W-:-:S08]  /*2260*/  DMUL R6, R32, R6 ;  /* 0x0000000620067228 */ /* 0x000fd00000000000 */
[----:B------:R-:W-:-:S08]  /*2270*/  DFMA R6, R4, R6, R32 ;  /* 0x000000060406722b */ /* 0x000fd00000000020 */
[----:B------:R-:W-:Y:S02]  /*2280*/  DMUL R4, R34, R6 ;  /* 0x0000000622047228 */ /* 0x000fe40000000000 */
[----:B------:R-:W-:-:S06]  /*2290*/  VIADD R7, R7, 0xfff00000 ;  /* 0xfff0000007077836 */ /* 0x000fcc0000000000 */
[----:B------:R-:W-:-:S08]  /*22a0*/  DFMA R32, R4, -R4, R34 ;  /* 0x800000040420722b */ /* 0x000fd00000000022 */
[----:B------:R-:W-:-:S10]  /*22b0*/  DFMA R4, R6, R32, R4 ;  /* 0x000000200604722b */ /* 0x000fd40000000004 */
[----:B------:R-:W-:Y:S01]  /*22c0*/  VIADD R5, R5, 0xfcb00000 ;  /* 0xfcb0000005057836 */ /* 0x000fe20000000000 */
[----:B------:R-:W-:Y:S06]  /*22d0*/  BRA `(.L_x_38) ;  /* 0x0000000000047947 */ /* 0x000fec0003800000 */
.L_x_39:
[----:B------:R-:W-:-:S11]  /*22e0*/  DADD R4, R6, R6 ;  /* 0x0000000006047229 */ /* 0x000fd60000000006 */
.L_x_38:
[----:B------:R-:W-:Y:S05]  /*22f0*/  BSYNC.RECONVERGENT B1 ;  /* 0x0000000000017941 */ /* 0x000fea0003800200 */
.L_x_36:
[----:B------:R-:W-:Y:S01]  /*2300*/  MOV R6, R2 ;  /* 0x0000000200067202 */ /* 0x000fe20000000f00 */
[----:B------:R-:W-:-:S04]  /*2310*/  IMAD.MOV.U32 R7, RZ, RZ, 0x0 ;  /* 0x00000000ff077424 */ /* 0x000fc800078e00ff */
[----:B------:R-:W-:Y:S05]  /*2320*/  RET.REL.NODEC R6 `(_Z19computeForcesKerneliPK7double3PS_) ;  /* 0xffffffdc06347950 */ /* 0x000fea0003c3ffff */
.L_x_40:
[----:B------:R-:W-:-:S00]  /*2330*/  BRA `(.L_x_40) ;  /* 0xfffffffc00fc7947 */ /* 0x000fc0000383ffff */
[----:B------:R-:W-:-:S00]  /*2340*/  NOP ;  /* 0x0000000000007918 */ /* 0x000fc00000000000 */
        /* <DEDUP_REMOVED lines=11> */
.L_x_42:


//--------------------- .nv.shared.reserved.0     --------------------------
	.section	.nv.shared.reserved.0,"aw",@nobits
	.weak		__nv_reservedSMEM_offset_0_alias
	.size		__nv_reservedSMEM_offset_0_alias, 0, 64
	.other		__nv_reservedSMEM_offset_0_alias,@"STO_CUDA_RESERVED_SHARED STV_DEFAULT"
__nv_reservedSMEM_offset_0_alias:
	.zero		0
	.zero		64


//--------------------- .nv.constant0._Z19computeForcesKerneliPK7double3PS_ --------------------------
	.section	.nv.constant0._Z19computeForcesKerneliPK7double3PS_,"a",@progbits
	.sectionflags	@""
	.align	4
.nv.constant0._Z19computeForcesKerneliPK7double3PS_:
	.zero		920


//--------------------- SYMBOLS --------------------------

	.type		.nv.reservedSmem.offset0,@object
	.size		.nv.reservedSmem.offset0,0x4
